//
// Generated by NVIDIA NVVM Compiler
//
// Compiler Build ID: CL-36424714
// Cuda compilation tools, release 13.0, V13.0.88
// Based on NVVM 20.0.0
//

.version 9.0
.target sm_100
.address_size 64

	// .globl	_Z10k_sequencePii

.visible .entry _Z10k_sequencePii(
	.param .u64 .ptr .align 1 _Z10k_sequencePii_param_0,
	.param .u32 _Z10k_sequencePii_param_1
)
{
	.reg .pred 	%p<2>;
	.reg .b32 	%r<8>;
	.reg .b64 	%rd<5>;

	ld.param.u64 	%rd1, [_Z10k_sequencePii_param_0];
	ld.param.u32 	%r2, [_Z10k_sequencePii_param_1];
	mov.u32 	%r3, %ntid.x;
	mov.u32 	%r4, %ctaid.x;
	mov.u32 	%r5, %tid.x;
	mad.lo.s32 	%r1, %r3, %r4, %r5;
	setp.ge.s32 	%p1, %r1, %r2;
	@%p1 bra 	$L__BB0_2;
	cvta.to.global.u64 	%rd2, %rd1;
	shl.b32 	%r6, %r1, 1;
	or.b32  	%r7, %r6, 1;
	mul.wide.s32 	%rd3, %r1, 4;
	add.s64 	%rd4, %rd2, %rd3;
	st.global.u32 	[%rd4], %r7;
$L__BB0_2:
	ret;

}
	// .globl	_Z12k_n_sequencePiii
.visible .entry _Z12k_n_sequencePiii(
	.param .u64 .ptr .align 1 _Z12k_n_sequencePiii_param_0,
	.param .u32 _Z12k_n_sequencePiii_param_1,
	.param .u32 _Z12k_n_sequencePiii_param_2
)
{
	.reg .pred 	%p<15>;
	.reg .b32 	%r<46>;
	.reg .b64 	%rd<11>;

	ld.param.u64 	%rd2, [_Z12k_n_sequencePiii_param_0];
	ld.param.u32 	%r14, [_Z12k_n_sequencePiii_param_1];
	ld.param.u32 	%r15, [_Z12k_n_sequencePiii_param_2];
	cvta.to.global.u64 	%rd1, %rd2;
	mov.u32 	%r16, %ntid.x;
	mov.u32 	%r17, %ctaid.x;
	mov.u32 	%r18, %tid.x;
	mad.lo.s32 	%r1, %r16, %r17, %r18;
	setp.lt.s32 	%p1, %r15, 1;
	@%p1 bra 	$L__BB1_18;
	mul.lo.s32 	%r3, %r15, %r1;
	shl.b32 	%r20, %r3, 1;
	or.b32  	%r2, %r20, 1;
	and.b32  	%r4, %r15, 7;
	setp.lt.u32 	%p2, %r15, 8;
	mov.b32 	%r44, 0;
	@%p2 bra 	$L__BB1_6;
	and.b32  	%r44, %r15, 2147483640;
	mov.b32 	%r42, 0;
$L__BB1_3:
	.pragma "nounroll";
	setp.ge.s32 	%p3, %r1, %r14;
	@%p3 bra 	$L__BB1_5;
	add.s32 	%r22, %r2, %r42;
	add.s32 	%r23, %r42, %r3;
	mul.wide.s32 	%rd3, %r23, 4;
	add.s64 	%rd4, %rd1, %rd3;
	st.global.u32 	[%rd4], %r22;
	add.s32 	%r24, %r22, 1;
	st.global.u32 	[%rd4+4], %r24;
	add.s32 	%r25, %r22, 2;
	st.global.u32 	[%rd4+8], %r25;
	add.s32 	%r26, %r22, 3;
	st.global.u32 	[%rd4+12], %r26;
	add.s32 	%r27, %r22, 4;
	st.global.u32 	[%rd4+16], %r27;
	add.s32 	%r28, %r22, 5;
	st.global.u32 	[%rd4+20], %r28;
	add.s32 	%r29, %r22, 6;
	st.global.u32 	[%rd4+24], %r29;
	add.s32 	%r30, %r22, 7;
	st.global.u32 	[%rd4+28], %r30;
$L__BB1_5:
	add.s32 	%r42, %r42, 8;
	setp.ne.s32 	%p4, %r42, %r44;
	@%p4 bra 	$L__BB1_3;
$L__BB1_6:
	setp.eq.s32 	%p5, %r4, 0;
	@%p5 bra 	$L__BB1_18;
	and.b32  	%r9, %r15, 3;
	setp.lt.u32 	%p6, %r4, 4;
	@%p6 bra 	$L__BB1_11;
	setp.ge.s32 	%p7, %r1, %r14;
	@%p7 bra 	$L__BB1_10;
	add.s32 	%r31, %r2, %r44;
	add.s32 	%r32, %r44, %r3;
	mul.wide.s32 	%rd5, %r32, 4;
	add.s64 	%rd6, %rd1, %rd5;
	st.global.u32 	[%rd6], %r31;
	add.s32 	%r33, %r31, 1;
	st.global.u32 	[%rd6+4], %r33;
	add.s32 	%r34, %r31, 2;
	st.global.u32 	[%rd6+8], %r34;
	add.s32 	%r35, %r31, 3;
	st.global.u32 	[%rd6+12], %r35;
$L__BB1_10:
	add.s32 	%r44, %r44, 4;
$L__BB1_11:
	setp.eq.s32 	%p8, %r9, 0;
	@%p8 bra 	$L__BB1_18;
	setp.eq.s32 	%p9, %r9, 1;
	@%p9 bra 	$L__BB1_16;
	setp.ge.s32 	%p10, %r1, %r14;
	@%p10 bra 	$L__BB1_15;
	add.s32 	%r36, %r2, %r44;
	add.s32 	%r37, %r44, %r3;
	mul.wide.s32 	%rd7, %r37, 4;
	add.s64 	%rd8, %rd1, %rd7;
	st.global.u32 	[%rd8], %r36;
	add.s32 	%r38, %r36, 1;
	st.global.u32 	[%rd8+4], %r38;
$L__BB1_15:
	add.s32 	%r44, %r44, 2;
$L__BB1_16:
	setp.ge.s32 	%p11, %r1, %r14;
	and.b32  	%r39, %r15, 1;
	setp.eq.b32 	%p12, %r39, 1;
	not.pred 	%p13, %p12;
	or.pred  	%p14, %p13, %p11;
	@%p14 bra 	$L__BB1_18;
	add.s32 	%r40, %r2, %r44;
	add.s32 	%r41, %r44, %r3;
	mul.wide.s32 	%rd9, %r41, 4;
	add.s64 	%rd10, %rd1, %rd9;
	st.global.u32 	[%rd10], %r40;
$L__BB1_18:
	ret;

}
	// .globl	_Z17k_simple_sequencePi
.visible .entry _Z17k_simple_sequencePi(
	.param .u64 .ptr .align 1 _Z17k_simple_sequencePi_param_0
)
{
	.reg .b32 	%r<7>;
	.reg .b64 	%rd<5>;

	ld.param.u64 	%rd1, [_Z17k_simple_sequencePi_param_0];
	cvta.to.global.u64 	%rd2, %rd1;
	mov.u32 	%r1, %ntid.x;
	mov.u32 	%r2, %ctaid.x;
	mov.u32 	%r3, %tid.x;
	mad.lo.s32 	%r4, %r1, %r2, %r3;
	shl.b32 	%r5, %r4, 1;
	or.b32  	%r6, %r5, 1;
	mul.wide.s32 	%rd3, %r4, 4;
	add.s64 	%rd4, %rd2, %rd3;
	st.global.u32 	[%rd4], %r6;
	ret;

}


// ===== COMPILED SASS (sm_100) =====

	.target	sm_100

	.elftype	@"ET_EXEC"


//--------------------- .note.nv.tkinfo           --------------------------
	.section	.note.nv.tkinfo,"",@"SHT_NOTE"
	.sectionflags	@"SHF_NOTE_NV_TKINFO"
	.tkinfo
        /*0018*/ 	.word	0x00000002
        /*0030*/ 	.string	""
        /*0030*/ 	.string	"ptxas"
        /*0030*/ 	.string	"Cuda compilation tools, release 13.0, V13.0.88"
        /*0030*/ 	.string	"Build cuda_13.0.r13.0/compiler.36424714_0"
        /*0030*/ 	.string	"-arch sm_100 -m 64 "



//--------------------- .note.nv.cuinfo           --------------------------
	.section	.note.nv.cuinfo,"",@"SHT_NOTE"
	.sectionflags	@"SHF_NOTE_NV_CUINFO"
        /*0018*/ 	.short	0x0002
        /*001a*/ 	.short	0x0064
        /*001c*/ 	.short	0x0082
	.zero		2


//--------------------- .nv.info                  --------------------------
	.section	.nv.info,"",@"SHT_CUDA_INFO"
	.align	4


	//----- nvinfo : EIATTR_REGCOUNT
	.align		4
        /*0000*/ 	.byte	0x04, 0x2f
        /*0002*/ 	.short	(.L_1 - .L_0)
	.align		4
.L_0:
        /*0004*/ 	.word	index@(_Z10k_sequencePii)
        /*0008*/ 	.word	0x0000000a


	//----- nvinfo : EIATTR_FRAME_SIZE
	.align		4
.L_1:
        /*000c*/ 	.byte	0x04, 0x11
        /*000e*/ 	.short	(.L_3 - .L_2)
	.align		4
.L_2:
        /*0010*/ 	.word	index@(_Z10k_sequencePii)
        /*0014*/ 	.word	0x00000000


	//----- nvinfo : EIATTR_REGCOUNT
	.align		4
.L_3:
        /*0018*/ 	.byte	0x04, 0x2f
        /*001a*/ 	.short	(.L_5 - .L_4)
	.align		4
.L_4:
        /*001c*/ 	.word	index@(_Z12k_n_sequencePiii)
        /*0020*/ 	.word	0x0000001a


	//----- nvinfo : EIATTR_FRAME_SIZE
	.align		4
.L_5:
        /*0024*/ 	.byte	0x04, 0x11
        /*0026*/ 	.short	(.L_7 - .L_6)
	.align		4
.L_6:
        /*0028*/ 	.word	index@(_Z12k_n_sequencePiii)
        /*002c*/ 	.word	0x00000000


	//----- nvinfo : EIATTR_REGCOUNT
	.align		4
.L_7:
        /*0030*/ 	.byte	0x04, 0x2f
        /*0032*/ 	.short	(.L_9 - .L_8)
	.align		4
.L_8:
        /*0034*/ 	.word	index@(_Z17k_simple_sequencePi)
        /*0038*/ 	.word	0x00000008


	//----- nvinfo : EIATTR_FRAME_SIZE
	.align		4
.L_9:
        /*003c*/ 	.byte	0x04, 0x11
        /*003e*/ 	.short	(.L_11 - .L_10)
	.align		4
.L_10:
        /*0040*/ 	.word	index@(_Z17k_simple_sequencePi)
        /*0044*/ 	.word	0x00000000


	//----- nvinfo : EIATTR_MIN_STACK_SIZE
	.align		4
.L_11:
        /*0048*/ 	.byte	0x04, 0x12
        /*004a*/ 	.short	(.L_13 - .L_12)
	.align		4
.L_12:
        /*004c*/ 	.word	index@(_Z17k_simple_sequencePi)
        /*0050*/ 	.word	0x00000000


	//----- nvinfo : EIATTR_MIN_STACK_SIZE
	.align		4
.L_13:
        /*0054*/ 	.byte	0x04, 0x12
        /*0056*/ 	.short	(.L_15 - .L_14)
	.align		4
.L_14:
        /*0058*/ 	.word	index@(_Z12k_n_sequencePiii)
        /*005c*/ 	.word	0x00000000


	//----- nvinfo : EIATTR_MIN_STACK_SIZE
	.align		4
.L_15:
        /*0060*/ 	.byte	0x04, 0x12
        /*0062*/ 	.short	(.L_17 - .L_16)
	.align		4
.L_16:
        /*0064*/ 	.word	index@(_Z10k_sequencePii)
        /*0068*/ 	.word	0x00000000
.L_17:


//--------------------- .nv.compat                --------------------------
	.section	.nv.compat,"",@"SHT_CUDA_COMPAT_INFO"
	.align	4
        /*0000*/ 	.byte	0x02, 0x09, 0x00, 0x00, 0x02, 0x02, 0x01, 0x00, 0x02, 0x05, 0x05, 0x00, 0x03, 0x07, 0x01, 0x01
        /*0010*/ 	.byte	0x02, 0x03, 0x00, 0x00, 0x02, 0x06, 0x01, 0x00, 0x04, 0x0b, 0x08, 0x00, 0x09, 0x00, 0x00, 0x00
        /*0020*/ 	.byte	0x00, 0x00, 0x00, 0x00


//--------------------- .nv.info._Z17k_simple_sequencePi --------------------------
	.section	.nv.info._Z17k_simple_sequencePi,"",@"SHT_CUDA_INFO"
	.sectionflags	@""
	.align	4


	//----- nvinfo : EIATTR_CUDA_API_VERSION
	.align		4
        /*0000*/ 	.byte	0x04, 0x37
        /*0002*/ 	.short	(.L_19 - .L_18)
.L_18:
        /*0004*/ 	.word	0x00000082


	//----- nvinfo : EIATTR_KPARAM_INFO
	.align		4
.L_19:
        /*0008*/ 	.byte	0x04, 0x17
        /*000a*/ 	.short	(.L_21 - .L_20)
.L_20:
        /*000c*/ 	.word	0x00000000
        /*0010*/ 	.short	0x0000
        /*0012*/ 	.short	0x0000
        /*0014*/ 	.byte	0x00, 0xf5, 0x21, 0x00


	//----- nvinfo : EIATTR_SPARSE_MMA_MASK
	.align		4
.L_21:
        /*0018*/ 	.byte	0x03, 0x50
        /*001a*/ 	.short	0x0000


	//----- nvinfo : EIATTR_MAXREG_COUNT
	.align		4
        /*001c*/ 	.byte	0x03, 0x1b
        /*001e*/ 	.short	0x00ff


	//----- nvinfo : EIATTR_MERCURY_ISA_VERSION
	.align		4
        /*0020*/ 	.byte	0x03, 0x5f
        /*0022*/ 	.short	0x0101


	//----- nvinfo : EIATTR_VRC_CTA_INIT_COUNT
	.align		4
        /*0024*/ 	.byte	0x02, 0x4a
	.zero		1
	.zero		1


	//----- nvinfo : EIATTR_EXIT_INSTR_OFFSETS
	.align		4
        /*0028*/ 	.byte	0x04, 0x1c
        /*002a*/ 	.short	(.L_23 - .L_22)


	//   ....[0]....
.L_22:
        /*002c*/ 	.word	0x000000a0


	//----- nvinfo : EIATTR_CBANK_PARAM_SIZE
	.align		4
.L_23:
        /*0030*/ 	.byte	0x03, 0x19
        /*0032*/ 	.short	0x0008


	//----- nvinfo : EIATTR_PARAM_CBANK
	.align		4
        /*0034*/ 	.byte	0x04, 0x0a
        /*0036*/ 	.short	(.L_25 - .L_24)
	.align		4
.L_24:
        /*0038*/ 	.word	index@(.nv.constant0._Z17k_simple_sequencePi)
        /*003c*/ 	.short	0x0380
        /*003e*/ 	.short	0x0008


	//----- nvinfo : EIATTR_SW_WAR
	.align		4
.L_25:
        /*0040*/ 	.byte	0x04, 0x36
        /*0042*/ 	.short	(.L_27 - .L_26)
.L_26:
        /*0044*/ 	.word	0x00000008
.L_27:


//--------------------- .nv.info._Z12k_n_sequencePiii --------------------------
	.section	.nv.info._Z12k_n_sequencePiii,"",@"SHT_CUDA_INFO"
	.sectionflags	@""
	.align	4


	//----- nvinfo : EIATTR_CUDA_API_VERSION
	.align		4
        /*0000*/ 	.byte	0x04, 0x37
        /*0002*/ 	.short	(.L_29 - .L_28)
.L_28:
        /*0004*/ 	.word	0x00000082


	//----- nvinfo : EIATTR_KPARAM_INFO
	.align		4
.L_29:
        /*0008*/ 	.byte	0x04, 0x17
        /*000a*/ 	.short	(.L_31 - .L_30)
.L_30:
        /*000c*/ 	.word	0x00000000
        /*0010*/ 	.short	0x0002
        /*0012*/ 	.short	0x000c
        /*0014*/ 	.byte	0x00, 0xf0, 0x11, 0x00


	//----- nvinfo : EIATTR_KPARAM_INFO
	.align		4
.L_31:
        /*0018*/ 	.byte	0x04, 0x17
        /*001a*/ 	.short	(.L_33 - .L_32)
.L_32:
        /*001c*/ 	.word	0x00000000
        /*0020*/ 	.short	0x0001
        /*0022*/ 	.short	0x0008
        /*0024*/ 	.byte	0x00, 0xf0, 0x11, 0x00


	//----- nvinfo : EIATTR_KPARAM_INFO
	.align		4
.L_33:
        /*0028*/ 	.byte	0x04, 0x17
        /*002a*/ 	.short	(.L_35 - .L_34)
.L_34:
        /*002c*/ 	.word	0x00000000
        /*0030*/ 	.short	0x0000
        /*0032*/ 	.short	0x0000
        /*0034*/ 	.byte	0x00, 0xf5, 0x21, 0x00


	//----- nvinfo : EIATTR_SPARSE_MMA_MASK
	.align		4
.L_35:
        /*0038*/ 	.byte	0x03, 0x50
        /*003a*/ 	.short	0x0000


	//----- nvinfo : EIATTR_MAXREG_COUNT
	.align		4
        /*003c*/ 	.byte	0x03, 0x1b
        /*003e*/ 	.short	0x00ff


	//----- nvinfo : EIATTR_MERCURY_ISA_VERSION
	.align		4
        /*0040*/ 	.byte	0x03, 0x5f
        /*0042*/ 	.short	0x0101


	//----- nvinfo : EIATTR_VRC_CTA_INIT_COUNT
	.align		4
        /*0044*/ 	.byte	0x02, 0x4a
	.zero		1
	.zero		1


	//----- nvinfo : EIATTR_EXIT_INSTR_OFFSETS
	.align		4
        /*0048*/ 	.byte	0x04, 0x1c
        /*004a*/ 	.short	(.L_37 - .L_36)


	//   ....[0]....
.L_36:
        /*004c*/ 	.word	0x00000060


	//   ....[1]....
        /*0050*/ 	.word	0x000002d0


	//   ....[2]....
        /*0054*/ 	.word	0x00000440


	//   ....[3]....
        /*0058*/ 	.word	0x00000550


	//   ....[4]....
        /*005c*/ 	.word	0x000005b0


	//----- nvinfo : EIATTR_CRS_STACK_SIZE
	.align		4
.L_37:
        /*0060*/ 	.byte	0x04, 0x1e
        /*0062*/ 	.short	(.L_39 - .L_38)
.L_38:
        /*0064*/ 	.word	0x00000000


	//----- nvinfo : EIATTR_CBANK_PARAM_SIZE
	.align		4
.L_39:
        /*0068*/ 	.byte	0x03, 0x19
        /*006a*/ 	.short	0x0010


	//----- nvinfo : EIATTR_PARAM_CBANK
	.align		4
        /*006c*/ 	.byte	0x04, 0x0a
        /*006e*/ 	.short	(.L_41 - .L_40)
	.align		4
.L_40:
        /*0070*/ 	.word	index@(.nv.constant0._Z12k_n_sequencePiii)
        /*0074*/ 	.short	0x0380
        /*0076*/ 	.short	0x0010


	//----- nvinfo : EIATTR_SW_WAR
	.align		4
.L_41:
        /*0078*/ 	.byte	0x04, 0x36
        /*007a*/ 	.short	(.L_43 - .L_42)
.L_42:
        /*007c*/ 	.word	0x00000008
.L_43:


//--------------------- .nv.info._Z10k_sequencePii --------------------------
	.section	.nv.info._Z10k_sequencePii,"",@"SHT_CUDA_INFO"
	.sectionflags	@""
	.align	4


	//----- nvinfo : EIATTR_CUDA_API_VERSION
	.align		4
        /*0000*/ 	.byte	0x04, 0x37
        /*0002*/ 	.short	(.L_45 - .L_44)
.L_44:
        /*0004*/ 	.word	0x00000082


	//----- nvinfo : EIATTR_KPARAM_INFO
	.align		4
.L_45:
        /*0008*/ 	.byte	0x04, 0x17
        /*000a*/ 	.short	(.L_47 - .L_46)
.L_46:
        /*000c*/ 	.word	0x00000000
        /*0010*/ 	.short	0x0001
        /*0012*/ 	.short	0x0008
        /*0014*/ 	.byte	0x00, 0xf0, 0x11, 0x00


	//----- nvinfo : EIATTR_KPARAM_INFO
	.align		4
.L_47:
        /*0018*/ 	.byte	0x04, 0x17
        /*001a*/ 	.short	(.L_49 - .L_48)
.L_48:
        /*001c*/ 	.word	0x00000000
        /*0020*/ 	.short	0x0000
        /*0022*/ 	.short	0x0000
        /*0024*/ 	.byte	0x00, 0xf5, 0x21, 0x00


	//----- nvinfo : EIATTR_SPARSE_MMA_MASK
	.align		4
.L_49:
        /*0028*/ 	.byte	0x03, 0x50
        /*002a*/ 	.short	0x0000


	//----- nvinfo : EIATTR_MAXREG_COUNT
	.align		4
        /*002c*/ 	.byte	0x03, 0x1b
        /*002e*/ 	.short	0x00ff


	//----- nvinfo : EIATTR_MERCURY_ISA_VERSION
	.align		4
        /*0030*/ 	.byte	0x03, 0x5f
        /*0032*/ 	.short	0x0101


	//----- nvinfo : EIATTR_VRC_CTA_INIT_COUNT
	.align		4
        /*0034*/ 	.byte	0x02, 0x4a
	.zero		1
	.zero		1


	//----- nvinfo : EIATTR_EXIT_INSTR_OFFSETS
	.align		4
        /*0038*/ 	.byte	0x04, 0x1c
        /*003a*/ 	.short	(.L_51 - .L_50)


	//   ....[0]....
.L_50:
        /*003c*/ 	.word	0x00000070


	//   ....[1]....
        /*0040*/ 	.word	0x000000d0


	//----- nvinfo : EIATTR_CBANK_PARAM_SIZE
	.align		4
.L_51:
        /*0044*/ 	.byte	0x03, 0x19
        /*0046*/ 	.short	0x000c


	//----- nvinfo : EIATTR_PARAM_CBANK
	.align		4
        /*0048*/ 	.byte	0x04, 0x0a
        /*004a*/ 	.short	(.L_53 - .L_52)
	.align		4
.L_52:
        /*004c*/ 	.word	index@(.nv.constant0._Z10k_sequencePii)
        /*0050*/ 	.short	0x0380
        /*0052*/ 	.short	0x000c


	//----- nvinfo : EIATTR_SW_WAR
	.align		4
.L_53:
        /*0054*/ 	.byte	0x04, 0x36
        /*0056*/ 	.short	(.L_55 - .L_54)
.L_54:
        /*0058*/ 	.word	0x00000008
.L_55:


//--------------------- .nv.callgraph             --------------------------
	.section	.nv.callgraph,"",@"SHT_CUDA_CALLGRAPH"
	.align	4
	.sectionentsize	8
	.align		4
        /*0000*/ 	.word	0x00000000
	.align		4
        /*0004*/ 	.word	0xffffffff
	.align		4
        /*0008*/ 	.word	0x00000000
	.align		4
        /*000c*/ 	.word	0xfffffffe
	.align		4
        /*0010*/ 	.word	0x00000000
	.align		4
        /*0014*/ 	.word	0xfffffffd
	.align		4
        /*0018*/ 	.word	0x00000000
	.align		4
        /*001c*/ 	.word	0xfffffffc


//--------------------- .text._Z17k_simple_sequencePi --------------------------
	.section	.text._Z17k_simple_sequencePi,"ax",@progbits
	.align	128
        .global         _Z17k_simple_sequencePi
        .type           _Z17k_simple_sequencePi,@function
        .size           _Z17k_simple_sequencePi,(.L_x_11 - _Z17k_simple_sequencePi)
        .other          _Z17k_simple_sequencePi,@"STO_CUDA_ENTRY STV_DEFAULT"
_Z17k_simple_sequencePi:
.text._Z17k_simple_sequencePi:
[----:B------:R-:W-:Y:S01]  /*0000*/  LDC R1, c[0x0][0x37c] ;  /* 0x0000df00ff017b82 */ /* 0x000fe20000000800 */
[----:B------:R-:W0:Y:S07]  /*0010*/  S2R R5, SR_CTAID.X ;  /* 0x0000000000057919 */ /* 0x000e2e0000002500 */
[----:B------:R-:W1:Y:S01]  /*0020*/  LDC.64 R2, c[0x0][0x380] ;  /* 0x0000e000ff027b82 */ /* 0x000e620000000a00 */
[----:B------:R-:W0:Y:S01]  /*0030*/  LDCU UR6, c[0x0][0x360] ;  /* 0x00006c00ff0677ac */ /* 0x000e220008000800 */
[----:B------:R-:W0:Y:S01]  /*0040*/  S2R R0, SR_TID.X ;  /* 0x0000000000007919 */ /* 0x000e220000002100 */
[----:B------:R-:W2:Y:S01]  /*0050*/  LDCU.64 UR4, c[0x0][0x358] ;  /* 0x00006b00ff0477ac */ /* 0x000ea20008000a00 */
[----:B0-----:R-:W-:-:S04]  /*0060*/  IMAD R5, R5, UR6, R0 ;  /* 0x0000000605057c24 */ /* 0x001fc8000f8e0200 */
[C---:B-1----:R-:W-:Y:S01]  /*0070*/  IMAD.WIDE R2, R5.reuse, 0x4, R2 ;  /* 0x0000000405027825 */ /* 0x042fe200078e0202 */
[----:B------:R-:W-:-:S05]  /*0080*/  LEA R5, R5, 0x1, 0x1 ;  /* 0x0000000105057811 */ /* 0x000fca00078e08ff */
[----:B--2---:R-:W-:Y:S01]  /*0090*/  STG.E desc[UR4][R2.64], R5 ;  /* 0x0000000502007986 */ /* 0x004fe2000c101904 */
[----:B------:R-:W-:Y:S05]  /*00a0*/  EXIT ;  /* 0x000000000000794d */ /* 0x000fea0003800000 */
.L_x_0:
[----:B------:R-:W-:-:S00]  /*00b0*/  BRA `(.L_x_0) ;  /* 0xfffffffc00fc7947 */ /* 0x000fc0000383ffff */
[----:B------:R-:W-:-:S00]  /*00c0*/  NOP ;  /* 0x0000000000007918 */ /* 0x000fc00000000000 */
        /* <DEDUP_REMOVED lines=11> */
.L_x_11:


//--------------------- .text._Z12k_n_sequencePiii --------------------------
	.section	.text._Z12k_n_sequencePiii,"ax",@progbits
	.align	128
        .global         _Z12k_n_sequencePiii
        .type           _Z12k_n_sequencePiii,@function
        .size           _Z12k_n_sequencePiii,(.L_x_12 - _Z12k_n_sequencePiii)
        .other          _Z12k_n_sequencePiii,@"STO_CUDA_ENTRY STV_DEFAULT"
_Z12k_n_sequencePiii:
.text._Z12k_n_sequencePiii:
[----:B------:R-:W-:Y:S08]  /*0000*/  LDC R1, c[0x0][0x37c] ;  /* 0x0000df00ff017b82 */ /* 0x000ff00000000800 */
[----:B------:R-:W0:Y:S01]  /*0010*/  LDC R7, c[0x0][0x38c] ;  /* 0x0000e300ff077b82 */ /* 0x000e220000000800 */
[----:B------:R-:W1:Y:S01]  /*0020*/  S2R R6, SR_CTAID.X ;  /* 0x0000000000067919 */ /* 0x000e620000002500 */
[----:B------:R-:W2:Y:S01]  /*0030*/  LDCU UR4, c[0x0][0x360] ;  /* 0x00006c00ff0477ac */ /* 0x000ea20008000800 */
[----:B------:R-:W3:Y:S01]  /*0040*/  S2R R3, SR_TID.X ;  /* 0x0000000000037919 */ /* 0x000ee20000002100 */
[----:B0-----:R-:W-:-:S13]  /*0050*/  ISETP.GE.AND P0, PT, R7, 0x1, PT ;  /* 0x000000010700780c */ /* 0x001fda0003f06270 */
[----:B-123--:R-:W-:Y:S05]  /*0060*/  @!P0 EXIT ;  /* 0x000000000000894d */ /* 0x00efea0003800000 */
[C---:B------:R-:W-:Y:S01]  /*0070*/  ISETP.GE.U32.AND P0, PT, R7.reuse, 0x8, PT ;  /* 0x000000080700780c */ /* 0x040fe20003f06070 */
[----:B------:R-:W-:Y:S01]  /*0080*/  IMAD R6, R6, UR4, R3 ;  /* 0x0000000406067c24 */ /* 0x000fe2000f8e0203 */
[----:B------:R-:W0:Y:S01]  /*0090*/  LDCU.64 UR6, c[0x0][0x358] ;  /* 0x00006b00ff0677ac */ /* 0x000e220008000a00 */
[----:B------:R-:W-:Y:S01]  /*00a0*/  LOP3.LUT R10, R7, 0x7, RZ, 0xc0, !PT ;  /* 0x00000007070a7812 */ /* 0x000fe200078ec0ff */
[----:B------:R-:W-:Y:S02]  /*00b0*/  IMAD.MOV.U32 R5, RZ, RZ, RZ ;  /* 0x000000ffff057224 */ /* 0x000fe400078e00ff */
[----:B------:R-:W-:-:S05]  /*00c0*/  IMAD R0, R6, R7, RZ ;  /* 0x0000000706007224 */ /* 0x000fca00078e02ff */
[----:B------:R-:W-:Y:S02]  /*00d0*/  LEA R4, R0, 0x1, 0x1 ;  /* 0x0000000100047811 */ /* 0x000fe400078e08ff */
[----:B------:R-:W-:Y:S05]  /*00e0*/  @!P0 BRA `(.L_x_1) ;  /* 0x0000000000748947 */ /* 0x000fea0003800000 */
[----:B------:R-:W1:Y:S01]  /*00f0*/  LDC.64 R2, c[0x0][0x380] ;  /* 0x0000e000ff027b82 */ /* 0x000e620000000a00 */
[----:B------:R-:W2:Y:S01]  /*0100*/  LDCU UR4, c[0x0][0x388] ;  /* 0x00007100ff0477ac */ /* 0x000ea20008000800 */
[----:B------:R-:W-:Y:S02]  /*0110*/  LOP3.LUT R5, R7, 0x7ffffff8, RZ, 0xc0, !PT ;  /* 0x7ffffff807057812 */ /* 0x000fe400078ec0ff */
[----:B--2---:R-:W-:Y:S01]  /*0120*/  ISETP.GE.AND P0, PT, R6, UR4, PT ;  /* 0x0000000406007c0c */ /* 0x004fe2000bf06270 */
[----:B------:R-:W-:-:S12]  /*0130*/  UMOV UR4, URZ ;  /* 0x000000ff00047c82 */ /* 0x000fd80008000000 */
.L_x_4:
[----:B------:R-:W-:Y:S04]  /*0140*/  BSSY.RECONVERGENT B0, `(.L_x_2) ;  /* 0x0000014000007945 */ /* 0x000fe80003800200 */
[----:B--2---:R-:W-:Y:S05]  /*0150*/  @P0 BRA `(.L_x_3) ;  /* 0x0000000000480947 */ /* 0x004fea0003800000 */
[----:B------:R-:W-:Y:S02]  /*0160*/  VIADD R7, R4, UR4 ;  /* 0x0000000404077c36 */ /* 0x000fe40008000000 */
[----:B------:R-:W-:Y:S02]  /*0170*/  VIADD R9, R0, UR4 ;  /* 0x0000000400097c36 */ /* 0x000fe40008000000 */
[C---:B------:R-:W-:Y:S01]  /*0180*/  VIADD R13, R7.reuse, 0x2 ;  /* 0x00000002070d7836 */ /* 0x040fe20000000000 */
[----:B------:R-:W-:Y:S01]  /*0190*/  IADD3 R11, PT, PT, R7, 0x1, RZ ;  /* 0x00000001070b7810 */ /* 0x000fe20007ffe0ff */
[----:B-1----:R-:W-:Y:S01]  /*01a0*/  IMAD.WIDE R8, R9, 0x4, R2 ;  /* 0x0000000409087825 */ /* 0x002fe200078e0202 */
[C---:B------:R-:W-:Y:S02]  /*01b0*/  IADD3 R17, PT, PT, R7.reuse, 0x4, RZ ;  /* 0x0000000407117810 */ /* 0x040fe40007ffe0ff */
[C---:B------:R-:W-:Y:S01]  /*01c0*/  IADD3 R23, PT, PT, R7.reuse, 0x7, RZ ;  /* 0x0000000707177810 */ /* 0x040fe20007ffe0ff */
[C---:B------:R-:W-:Y:S01]  /*01d0*/  VIADD R15, R7.reuse, 0x3 ;  /* 0x00000003070f7836 */ /* 0x040fe20000000000 */
[----:B0-----:R2:W-:Y:S01]  /*01e0*/  STG.E desc[UR6][R8.64+0x4], R11 ;  /* 0x0000040b08007986 */ /* 0x0015e2000c101906 */
[----:B------:R-:W-:-:S02]  /*01f0*/  VIADD R19, R7, 0x5 ;  /* 0x0000000507137836 */ /* 0x000fc40000000000 */
[----:B------:R-:W-:Y:S01]  /*0200*/  VIADD R21, R7, 0x6 ;  /* 0x0000000607157836 */ /* 0x000fe20000000000 */
[----:B------:R2:W-:Y:S04]  /*0210*/  STG.E desc[UR6][R8.64+0x8], R13 ;  /* 0x0000080d08007986 */ /* 0x0005e8000c101906 */
[----:B------:R2:W-:Y:S04]  /*0220*/  STG.E desc[UR6][R8.64], R7 ;  /* 0x0000000708007986 */ /* 0x0005e8000c101906 */
[----:B------:R2:W-:Y:S04]  /*0230*/  STG.E desc[UR6][R8.64+0xc], R15 ;  /* 0x00000c0f08007986 */ /* 0x0005e8000c101906 */
[----:B------:R2:W-:Y:S04]  /*0240*/  STG.E desc[UR6][R8.64+0x10], R17 ;  /* 0x0000101108007986 */ /* 0x0005e8000c101906 */
[----:B------:R2:W-:Y:S04]  /*0250*/  STG.E desc[UR6][R8.64+0x14], R19 ;  /* 0x0000141308007986 */ /* 0x0005e8000c101906 */
[----:B------:R2:W-:Y:S04]  /*0260*/  STG.E desc[UR6][R8.64+0x18], R21 ;  /* 0x0000181508007986 */ /* 0x0005e8000c101906 */
[----:B------:R2:W-:Y:S02]  /*0270*/  STG.E desc[UR6][R8.64+0x1c], R23 ;  /* 0x00001c1708007986 */ /* 0x0005e4000c101906 */
.L_x_3:
[----:B0-----:R-:W-:Y:S05]  /*0280*/  BSYNC.RECONVERGENT B0 ;  /* 0x0000000000007941 */ /* 0x001fea0003800200 */
.L_x_2:
[----:B------:R-:W-:-:S06]  /*0290*/  UIADD3 UR4, UPT, UPT, UR4, 0x8, URZ ;  /* 0x0000000804047890 */ /* 0x000fcc000fffe0ff */
[----:B------:R-:W-:-:S13]  /*02a0*/  ISETP.NE.AND P1, PT, R5, UR4, PT ;  /* 0x0000000405007c0c */ /* 0x000fda000bf25270 */
[----:B------:R-:W-:Y:S05]  /*02b0*/  @P1 BRA `(.L_x_4) ;  /* 0xfffffffc00a01947 */ /* 0x000fea000383ffff */
.L_x_1:
[----:B------:R-:W-:-:S13]  /*02c0*/  ISETP.NE.AND P0, PT, R10, RZ, PT ;  /* 0x000000ff0a00720c */ /* 0x000fda0003f05270 */
[----:B0-----:R-:W-:Y:S05]  /*02d0*/  @!P0 EXIT ;  /* 0x000000000000894d */ /* 0x001fea0003800000 */
[----:B--2---:R-:W0:Y:S01]  /*02e0*/  LDC R8, c[0x0][0x38c] ;  /* 0x0000e300ff087b82 */ /* 0x004e220000000800 */
[----:B------:R-:W-:Y:S02]  /*02f0*/  ISETP.GE.U32.AND P0, PT, R10, 0x4, PT ;  /* 0x000000040a00780c */ /* 0x000fe40003f06070 */
[----:B0-----:R-:W-:-:S11]  /*0300*/  LOP3.LUT R10, R8, 0x3, RZ, 0xc0, !PT ;  /* 0x00000003080a7812 */ /* 0x001fd600078ec0ff */
[----:B------:R-:W-:Y:S05]  /*0310*/  @!P0 BRA `(.L_x_5) ;  /* 0x0000000000448947 */ /* 0x000fea0003800000 */
[----:B------:R-:W0:Y:S01]  /*0320*/  LDCU UR4, c[0x0][0x388] ;  /* 0x00007100ff0477ac */ /* 0x000e220008000800 */
[----:B------:R-:W-:Y:S01]  /*0330*/  BSSY.RECONVERGENT B0, `(.L_x_6) ;  /* 0x000000e000007945 */ /* 0x000fe20003800200 */
[----:B0-----:R-:W-:-:S13]  /*0340*/  ISETP.GE.AND P0, PT, R6, UR4, PT ;  /* 0x0000000406007c0c */ /* 0x001fda000bf06270 */
[----:B------:R-:W-:Y:S05]  /*0350*/  @P0 BRA `(.L_x_7) ;  /* 0x00000000002c0947 */ /* 0x000fea0003800000 */
[----:B-1----:R-:W0:Y:S01]  /*0360*/  LDC.64 R2, c[0x0][0x380] ;  /* 0x0000e000ff027b82 */ /* 0x002e220000000a00 */
[--C-:B------:R-:W-:Y:S02]  /*0370*/  IMAD.IADD R9, R0, 0x1, R5.reuse ;  /* 0x0000000100097824 */ /* 0x100fe400078e0205 */
[----:B------:R-:W-:-:S04]  /*0380*/  IMAD.IADD R7, R4, 0x1, R5 ;  /* 0x0000000104077824 */ /* 0x000fc800078e0205 */
[C---:B------:R-:W-:Y:S02]  /*0390*/  VIADD R11, R7.reuse, 0x2 ;  /* 0x00000002070b7836 */ /* 0x040fe40000000000 */
[----:B------:R-:W-:Y:S02]  /*03a0*/  VIADD R13, R7, 0x3 ;  /* 0x00000003070d7836 */ /* 0x000fe40000000000 */
[----:B0-----:R-:W-:Y:S01]  /*03b0*/  IMAD.WIDE R2, R9, 0x4, R2 ;  /* 0x0000000409027825 */ /* 0x001fe200078e0202 */
[----:B------:R-:W-:-:S04]  /*03c0*/  IADD3 R9, PT, PT, R7, 0x1, RZ ;  /* 0x0000000107097810 */ /* 0x000fc80007ffe0ff */
[----:B------:R0:W-:Y:S04]  /*03d0*/  STG.E desc[UR6][R2.64], R7 ;  /* 0x0000000702007986 */ /* 0x0001e8000c101906 */
[----:B------:R0:W-:Y:S04]  /*03e0*/  STG.E desc[UR6][R2.64+0x4], R9 ;  /* 0x0000040902007986 */ /* 0x0001e8000c101906 */
[----:B------:R0:W-:Y:S04]  /*03f0*/  STG.E desc[UR6][R2.64+0x8], R11 ;  /* 0x0000080b02007986 */ /* 0x0001e8000c101906 */
[----:B------:R0:W-:Y:S02]  /*0400*/  STG.E desc[UR6][R2.64+0xc], R13 ;  /* 0x00000c0d02007986 */ /* 0x0001e4000c101906 */
.L_x_7:
[----:B------:R-:W-:Y:S05]  /*0410*/  BSYNC.RECONVERGENT B0 ;  /* 0x0000000000007941 */ /* 0x000fea0003800200 */
.L_x_6:
[----:B------:R-:W-:-:S07]  /*0420*/  IADD3 R5, PT, PT, R5, 0x4, RZ ;  /* 0x0000000405057810 */ /* 0x000fce0007ffe0ff */
.L_x_5:
[----:B------:R-:W-:-:S13]  /*0430*/  ISETP.NE.AND P0, PT, R10, RZ, PT ;  /* 0x000000ff0a00720c */ /* 0x000fda0003f05270 */
[----:B------:R-:W-:Y:S05]  /*0440*/  @!P0 EXIT ;  /* 0x000000000000894d */ /* 0x000fea0003800000 */
[----:B------:R-:W-:-:S13]  /*0450*/  ISETP.NE.AND P0, PT, R10, 0x1, PT ;  /* 0x000000010a00780c */ /* 0x000fda0003f05270 */
[----:B------:R-:W-:Y:S05]  /*0460*/  @!P0 BRA `(.L_x_8) ;  /* 0x0000000000288947 */ /* 0x000fea0003800000 */
[----:B------:R-:W2:Y:S02]  /*0470*/  LDCU UR4, c[0x0][0x388] ;  /* 0x00007100ff0477ac */ /* 0x000ea40008000800 */
[----:B--2---:R-:W-:-:S13]  /*0480*/  ISETP.GE.AND P0, PT, R6, UR4, PT ;  /* 0x0000000406007c0c */ /* 0x004fda000bf06270 */
[----:B01----:R-:W0:Y:S01]  /*0490*/  @!P0 LDC.64 R2, c[0x0][0x380] ;  /* 0x0000e000ff028b82 */ /* 0x003e220000000a00 */
[--C-:B------:R-:W-:Y:S02]  /*04a0*/  @!P0 IMAD.IADD R9, R0, 0x1, R5.reuse ;  /* 0x0000000100098824 */ /* 0x100fe400078e0205 */
[----:B------:R-:W-:Y:S02]  /*04b0*/  @!P0 IMAD.IADD R7, R4, 0x1, R5 ;  /* 0x0000000104078824 */ /* 0x000fe400078e0205 */
[----:B------:R-:W-:Y:S02]  /*04c0*/  VIADD R5, R5, 0x2 ;  /* 0x0000000205057836 */ /* 0x000fe40000000000 */
[----:B0-----:R-:W-:Y:S01]  /*04d0*/  @!P0 IMAD.WIDE R2, R9, 0x4, R2 ;  /* 0x0000000409028825 */ /* 0x001fe200078e0202 */
[----:B------:R-:W-:-:S04]  /*04e0*/  @!P0 IADD3 R9, PT, PT, R7, 0x1, RZ ;  /* 0x0000000107098810 */ /* 0x000fc80007ffe0ff */
[----:B------:R2:W-:Y:S04]  /*04f0*/  @!P0 STG.E desc[UR6][R2.64], R7 ;  /* 0x0000000702008986 */ /* 0x0005e8000c101906 */
[----:B------:R2:W-:Y:S02]  /*0500*/  @!P0 STG.E desc[UR6][R2.64+0x4], R9 ;  /* 0x0000040902008986 */ /* 0x0005e4000c101906 */
.L_x_8:
[----:B------:R-:W3:Y:S01]  /*0510*/  LDCU UR4, c[0x0][0x388] ;  /* 0x00007100ff0477ac */ /* 0x000ee20008000800 */
[----:B012---:R-:W-:Y:S02]  /*0520*/  LOP3.LUT R2, R8, 0x1, RZ, 0xc0, !PT ;  /* 0x0000000108027812 */ /* 0x007fe400078ec0ff */
[----:B---3--:R-:W-:-:S04]  /*0530*/  ISETP.GE.AND P0, PT, R6, UR4, PT ;  /* 0x0000000406007c0c */ /* 0x008fc8000bf06270 */
[----:B------:R-:W-:-:S13]  /*0540*/  ISETP.NE.U32.OR P0, PT, R2, 0x1, P0 ;  /* 0x000000010200780c */ /* 0x000fda0000705470 */
[----:B------:R-:W-:Y:S05]  /*0550*/  @P0 EXIT ;  /* 0x000000000000094d */ /* 0x000fea0003800000 */
[----:B------:R-:W0:Y:S01]  /*0560*/  LDC.64 R2, c[0x0][0x380] ;  /* 0x0000e000ff027b82 */ /* 0x000e220000000a00 */
[----:B------:R-:W-:Y:S01]  /*0570*/  IMAD.IADD R7, R0, 0x1, R5 ;  /* 0x0000000100077824 */ /* 0x000fe200078e0205 */
[----:B------:R-:W-:-:S03]  /*0580*/  IADD3 R5, PT, PT, R4, R5, RZ ;  /* 0x0000000504057210 */ /* 0x000fc60007ffe0ff */
[----:B0-----:R-:W-:-:S05]  /*0590*/  IMAD.WIDE R2, R7, 0x4, R2 ;  /* 0x0000000407027825 */ /* 0x001fca00078e0202 */
[----:B------:R-:W-:Y:S01]  /*05a0*/  STG.E desc[UR6][R2.64], R5 ;  /* 0x0000000502007986 */ /* 0x000fe2000c101906 */
[----:B------:R-:W-:Y:S05]  /*05b0*/  EXIT ;  /* 0x000000000000794d */ /* 0x000fea0003800000 */
.L_x_9:
        /* <DEDUP_REMOVED lines=12> */
.L_x_12:


//--------------------- .text._Z10k_sequencePii   --------------------------
	.section	.text._Z10k_sequencePii,"ax",@progbits
	.align	128
        .global         _Z10k_sequencePii
        .type           _Z10k_sequencePii,@function
        .size           _Z10k_sequencePii,(.L_x_13 - _Z10k_sequencePii)
        .other          _Z10k_sequencePii,@"STO_CUDA_ENTRY STV_DEFAULT"
_Z10k_sequencePii:
.text._Z10k_sequencePii:
[----:B------:R-:W-:Y:S01]  /*0000*/  LDC R1, c[0x0][0x37c] ;  /* 0x0000df00ff017b82 */ /* 0x000fe20000000800 */
[----:B------:R-:W0:Y:S01]  /*0010*/  S2R R5, SR_CTAID.X ;  /* 0x0000000000057919 */ /* 0x000e220000002500 */
[----:B------:R-:W0:Y:S01]  /*0020*/  LDCU UR4, c[0x0][0x360] ;  /* 0x00006c00ff0477ac */ /* 0x000e220008000800 */
[----:B------:R-:W0:Y:S01]  /*0030*/  S2R R0, SR_TID.X ;  /* 0x0000000000007919 */ /* 0x000e220000002100 */
[----:B------:R-:W1:Y:S01]  /*0040*/  LDCU UR5, c[0x0][0x388] ;  /* 0x00007100ff0577ac */ /* 0x000e620008000800 */
[----:B0-----:R-:W-:-:S05]  /*0050*/  IMAD R5, R5, UR4, R0 ;  /* 0x0000000405057c24 */ /* 0x001fca000f8e0200 */
[----:B-1----:R-:W-:-:S13]  /*0060*/  ISETP.GE.AND P0, PT, R5, UR5, PT ;  /* 0x0000000505007c0c */ /* 0x002fda000bf06270 */
[----:B------:R-:W-:Y:S05]  /*0070*/  @P0 EXIT ;  /* 0x000000000000094d */ /* 0x000fea0003800000 */
[----:B------:R-:W0:Y:S01]  /*0080*/  LDC.64 R2, c[0x0][0x380] ;  /* 0x0000e000ff027b82 */ /* 0x000e220000000a00 */
[----:B------:R-:W1:Y:S01]  /*0090*/  LDCU.64 UR4, c[0x0][0x358] ;  /* 0x00006b00ff0477ac */ /* 0x000e620008000a00 */
[C---:B------:R-:W-:Y:S01]  /*00a0*/  LEA R7, R5.reuse, 0x1, 0x1 ;  /* 0x0000000105077811 */ /* 0x040fe200078e08ff */
[----:B0-----:R-:W-:-:S05]  /*00b0*/  IMAD.WIDE R2, R5, 0x4, R2 ;  /* 0x0000000405027825 */ /* 0x001fca00078e0202 */
[----:B-1----:R-:W-:Y:S01]  /*00c0*/  STG.E desc[UR4][R2.64], R7 ;  /* 0x0000000702007986 */ /* 0x002fe2000c101904 */
[----:B------:R-:W-:Y:S05]  /*00d0*/  EXIT ;  /* 0x000000000000794d */ /* 0x000fea0003800000 */
.L_x_10:
        /* <DEDUP_REMOVED lines=10> */
.L_x_13:


//--------------------- .nv.shared.reserved.0     --------------------------
	.section	.nv.shared.reserved.0,"aw",@nobits
	.weak		__nv_reservedSMEM_offset_0_alias
	.size		__nv_reservedSMEM_offset_0_alias, 0, 64
	.other		__nv_reservedSMEM_offset_0_alias,@"STO_CUDA_RESERVED_SHARED STV_DEFAULT"
__nv_reservedSMEM_offset_0_alias:
	.zero		0
	.zero		64


//--------------------- .nv.constant0._Z17k_simple_sequencePi --------------------------
	.section	.nv.constant0._Z17k_simple_sequencePi,"a",@progbits
	.sectionflags	@""
	.align	4
.nv.constant0._Z17k_simple_sequencePi:
	.zero		904


//--------------------- .nv.constant0._Z12k_n_sequencePiii --------------------------
	.section	.nv.constant0._Z12k_n_sequencePiii,"a",@progbits
	.sectionflags	@""
	.align	4
.nv.constant0._Z12k_n_sequencePiii:
	.zero		912


//--------------------- .nv.constant0._Z10k_sequencePii --------------------------
	.section	.nv.constant0._Z10k_sequencePii,"a",@progbits
	.sectionflags	@""
	.align	4
.nv.constant0._Z10k_sequencePii:
	.zero		908


//--------------------- SYMBOLS --------------------------

	.type		.nv.reservedSmem.offset0,@object
	.size		.nv.reservedSmem.offset0,0x4
